//
// Generated by NVIDIA NVVM Compiler
//
// Compiler Build ID: CL-36424714
// Cuda compilation tools, release 13.0, V13.0.88
// Based on NVVM 20.0.0
//

.version 9.0
.target sm_100
.address_size 64

	// .globl	_Z9isingStepPiS_i

.visible .entry _Z9isingStepPiS_i(
	.param .u64 .ptr .align 1 _Z9isingStepPiS_i_param_0,
	.param .u64 .ptr .align 1 _Z9isingStepPiS_i_param_1,
	.param .u32 _Z9isingStepPiS_i_param_2
)
{
	.reg .pred 	%p<2>;
	.reg .b32 	%r<34>;
	.reg .b64 	%rd<16>;

	ld.param.u64 	%rd1, [_Z9isingStepPiS_i_param_0];
	ld.param.u64 	%rd2, [_Z9isingStepPiS_i_param_1];
	ld.param.u32 	%r2, [_Z9isingStepPiS_i_param_2];
	mov.u32 	%r3, %ctaid.x;
	mov.u32 	%r4, %ntid.x;
	mov.u32 	%r5, %tid.x;
	mad.lo.s32 	%r1, %r3, %r4, %r5;
	mul.lo.s32 	%r6, %r2, %r2;
	setp.ge.s32 	%p1, %r1, %r6;
	@%p1 bra 	$L__BB0_2;
	cvta.to.global.u64 	%rd3, %rd1;
	cvta.to.global.u64 	%rd4, %rd2;
	div.s32 	%r7, %r1, %r2;
	mul.lo.s32 	%r8, %r7, %r2;
	sub.s32 	%r9, %r1, %r8;
	add.s32 	%r10, %r2, -1;
	add.s32 	%r11, %r10, %r9;
	rem.s32 	%r12, %r11, %r2;
	add.s32 	%r13, %r12, %r8;
	mul.wide.s32 	%rd5, %r13, 4;
	add.s64 	%rd6, %rd3, %rd5;
	ld.global.u32 	%r14, [%rd6];
	add.s32 	%r15, %r9, 1;
	rem.s32 	%r16, %r15, %r2;
	add.s32 	%r17, %r16, %r8;
	mul.wide.s32 	%rd7, %r17, 4;
	add.s64 	%rd8, %rd3, %rd7;
	ld.global.u32 	%r18, [%rd8];
	add.s32 	%r19, %r18, %r14;
	mul.wide.s32 	%rd9, %r1, 4;
	add.s64 	%rd10, %rd3, %rd9;
	ld.global.u32 	%r20, [%rd10];
	add.s32 	%r21, %r19, %r20;
	add.s32 	%r22, %r10, %r7;
	rem.s32 	%r23, %r22, %r2;
	mad.lo.s32 	%r24, %r23, %r2, %r9;
	mul.wide.s32 	%rd11, %r24, 4;
	add.s64 	%rd12, %rd3, %rd11;
	ld.global.u32 	%r25, [%rd12];
	add.s32 	%r26, %r21, %r25;
	add.s32 	%r27, %r7, 1;
	rem.s32 	%r28, %r27, %r2;
	mad.lo.s32 	%r29, %r28, %r2, %r9;
	mul.wide.s32 	%rd13, %r29, 4;
	add.s64 	%rd14, %rd3, %rd13;
	ld.global.u32 	%r30, [%rd14];
	add.s32 	%r31, %r26, %r30;
	abs.s32 	%r32, %r31;
	div.s32 	%r33, %r31, %r32;
	add.s64 	%rd15, %rd4, %rd9;
	st.global.u32 	[%rd15], %r33;
$L__BB0_2:
	ret;

}


// ===== COMPILED SASS (sm_100) =====

	.target	sm_100

	.elftype	@"ET_EXEC"


//--------------------- .note.nv.tkinfo           --------------------------
	.section	.note.nv.tkinfo,"",@"SHT_NOTE"
	.sectionflags	@"SHF_NOTE_NV_TKINFO"
	.tkinfo
        /*0018*/ 	.word	0x00000002
        /*0030*/ 	.string	""
        /*0030*/ 	.string	"ptxas"
        /*0030*/ 	.string	"Cuda compilation tools, release 13.0, V13.0.88"
        /*0030*/ 	.string	"Build cuda_13.0.r13.0/compiler.36424714_0"
        /*0030*/ 	.string	"-arch sm_100 -m 64 "



//--------------------- .note.nv.cuinfo           --------------------------
	.section	.note.nv.cuinfo,"",@"SHT_NOTE"
	.sectionflags	@"SHF_NOTE_NV_CUINFO"
        /*0018*/ 	.short	0x0002
        /*001a*/ 	.short	0x0064
        /*001c*/ 	.short	0x0082
	.zero		2


//--------------------- .nv.info                  --------------------------
	.section	.nv.info,"",@"SHT_CUDA_INFO"
	.align	4


	//----- nvinfo : EIATTR_REGCOUNT
	.align		4
        /*0000*/ 	.byte	0x04, 0x2f
        /*0002*/ 	.short	(.L_1 - .L_0)
	.align		4
.L_0:
        /*0004*/ 	.word	index@(_Z9isingStepPiS_i)
        /*0008*/ 	.word	0x00000016


	//----- nvinfo : EIATTR_FRAME_SIZE
	.align		4
.L_1:
        /*000c*/ 	.byte	0x04, 0x11
        /*000e*/ 	.short	(.L_3 - .L_2)
	.align		4
.L_2:
        /*0010*/ 	.word	index@(_Z9isingStepPiS_i)
        /*0014*/ 	.word	0x00000000


	//----- nvinfo : EIATTR_MIN_STACK_SIZE
	.align		4
.L_3:
        /*0018*/ 	.byte	0x04, 0x12
        /*001a*/ 	.short	(.L_5 - .L_4)
	.align		4
.L_4:
        /*001c*/ 	.word	index@(_Z9isingStepPiS_i)
        /*0020*/ 	.word	0x00000000
.L_5:


//--------------------- .nv.compat                --------------------------
	.section	.nv.compat,"",@"SHT_CUDA_COMPAT_INFO"
	.align	4
        /*0000*/ 	.byte	0x02, 0x09, 0x00, 0x00, 0x02, 0x02, 0x01, 0x00, 0x02, 0x05, 0x05, 0x00, 0x03, 0x07, 0x01, 0x01
        /*0010*/ 	.byte	0x02, 0x03, 0x00, 0x00, 0x02, 0x06, 0x01, 0x00, 0x04, 0x0b, 0x08, 0x00, 0x09, 0x00, 0x00, 0x00
        /*0020*/ 	.byte	0x00, 0x00, 0x00, 0x00


//--------------------- .nv.info._Z9isingStepPiS_i --------------------------
	.section	.nv.info._Z9isingStepPiS_i,"",@"SHT_CUDA_INFO"
	.sectionflags	@""
	.align	4


	//----- nvinfo : EIATTR_CUDA_API_VERSION
	.align		4
        /*0000*/ 	.byte	0x04, 0x37
        /*0002*/ 	.short	(.L_7 - .L_6)
.L_6:
        /*0004*/ 	.word	0x00000082


	//----- nvinfo : EIATTR_KPARAM_INFO
	.align		4
.L_7:
        /*0008*/ 	.byte	0x04, 0x17
        /*000a*/ 	.short	(.L_9 - .L_8)
.L_8:
        /*000c*/ 	.word	0x00000000
        /*0010*/ 	.short	0x0002
        /*0012*/ 	.short	0x0010
        /*0014*/ 	.byte	0x00, 0xf0, 0x11, 0x00


	//----- nvinfo : EIATTR_KPARAM_INFO
	.align		4
.L_9:
        /*0018*/ 	.byte	0x04, 0x17
        /*001a*/ 	.short	(.L_11 - .L_10)
.L_10:
        /*001c*/ 	.word	0x00000000
        /*0020*/ 	.short	0x0001
        /*0022*/ 	.short	0x0008
        /*0024*/ 	.byte	0x00, 0xf5, 0x21, 0x00


	//----- nvinfo : EIATTR_KPARAM_INFO
	.align		4
.L_11:
        /*0028*/ 	.byte	0x04, 0x17
        /*002a*/ 	.short	(.L_13 - .L_12)
.L_12:
        /*002c*/ 	.word	0x00000000
        /*0030*/ 	.short	0x0000
        /*0032*/ 	.short	0x0000
        /*0034*/ 	.byte	0x00, 0xf5, 0x21, 0x00


	//----- nvinfo : EIATTR_SPARSE_MMA_MASK
	.align		4
.L_13:
        /*0038*/ 	.byte	0x03, 0x50
        /*003a*/ 	.short	0x0000


	//----- nvinfo : EIATTR_MAXREG_COUNT
	.align		4
        /*003c*/ 	.byte	0x03, 0x1b
        /*003e*/ 	.short	0x00ff


	//----- nvinfo : EIATTR_MERCURY_ISA_VERSION
	.align		4
        /*0040*/ 	.byte	0x03, 0x5f
        /*0042*/ 	.short	0x0101


	//----- nvinfo : EIATTR_VRC_CTA_INIT_COUNT
	.align		4
        /*0044*/ 	.byte	0x02, 0x4a
	.zero		1
	.zero		1


	//----- nvinfo : EIATTR_EXIT_INSTR_OFFSETS
	.align		4
        /*0048*/ 	.byte	0x04, 0x1c
        /*004a*/ 	.short	(.L_15 - .L_14)


	//   ....[0]....
.L_14:
        /*004c*/ 	.word	0x00000080


	//   ....[1]....
        /*0050*/ 	.word	0x00000810


	//----- nvinfo : EIATTR_CBANK_PARAM_SIZE
	.align		4
.L_15:
        /*0054*/ 	.byte	0x03, 0x19
        /*0056*/ 	.short	0x0014


	//----- nvinfo : EIATTR_PARAM_CBANK
	.align		4
        /*0058*/ 	.byte	0x04, 0x0a
        /*005a*/ 	.short	(.L_17 - .L_16)
	.align		4
.L_16:
        /*005c*/ 	.word	index@(.nv.constant0._Z9isingStepPiS_i)
        /*0060*/ 	.short	0x0380
        /*0062*/ 	.short	0x0014


	//----- nvinfo : EIATTR_SW_WAR
	.align		4
.L_17:
        /*0064*/ 	.byte	0x04, 0x36
        /*0066*/ 	.short	(.L_19 - .L_18)
.L_18:
        /*0068*/ 	.word	0x00000008
.L_19:


//--------------------- .nv.callgraph             --------------------------
	.section	.nv.callgraph,"",@"SHT_CUDA_CALLGRAPH"
	.align	4
	.sectionentsize	8
	.align		4
        /*0000*/ 	.word	0x00000000
	.align		4
        /*0004*/ 	.word	0xffffffff
	.align		4
        /*0008*/ 	.word	0x00000000
	.align		4
        /*000c*/ 	.word	0xfffffffe
	.align		4
        /*0010*/ 	.word	0x00000000
	.align		4
        /*0014*/ 	.word	0xfffffffd
	.align		4
        /*0018*/ 	.word	0x00000000
	.align		4
        /*001c*/ 	.word	0xfffffffc


//--------------------- .text._Z9isingStepPiS_i   --------------------------
	.section	.text._Z9isingStepPiS_i,"ax",@progbits
	.align	128
        .global         _Z9isingStepPiS_i
        .type           _Z9isingStepPiS_i,@function
        .size           _Z9isingStepPiS_i,(.L_x_1 - _Z9isingStepPiS_i)
        .other          _Z9isingStepPiS_i,@"STO_CUDA_ENTRY STV_DEFAULT"
_Z9isingStepPiS_i:
.text._Z9isingStepPiS_i:
[----:B------:R-:W-:Y:S01]  /*0000*/  LDC R1, c[0x0][0x37c] ;  /* 0x0000df00ff017b82 */ /* 0x000fe20000000800 */
[----:B------:R-:W0:Y:S07]  /*0010*/  S2R R3, SR_TID.X ;  /* 0x0000000000037919 */ /* 0x000e2e0000002100 */
[----:B------:R-:W0:Y:S08]  /*0020*/  S2UR UR4, SR_CTAID.X ;  /* 0x00000000000479c3 */ /* 0x000e300000002500 */
[----:B------:R-:W0:Y:S08]  /*0030*/  LDC R0, c[0x0][0x360] ;  /* 0x0000d800ff007b82 */ /* 0x000e300000000800 */
[----:B------:R-:W1:Y:S01]  /*0040*/  LDC R5, c[0x0][0x390] ;  /* 0x0000e400ff057b82 */ /* 0x000e620000000800 */
[----:B0-----:R-:W-:-:S02]  /*0050*/  IMAD R0, R0, UR4, R3 ;  /* 0x0000000400007c24 */ /* 0x001fc4000f8e0203 */
[----:B-1----:R-:W-:-:S05]  /*0060*/  IMAD R3, R5, R5, RZ ;  /* 0x0000000505037224 */ /* 0x002fca00078e02ff */
[----:B------:R-:W-:-:S13]  /*0070*/  ISETP.GE.AND P0, PT, R0, R3, PT ;  /* 0x000000030000720c */ /* 0x000fda0003f06270 */
[----:B------:R-:W-:Y:S05]  /*0080*/  @P0 EXIT ;  /* 0x000000000000094d */ /* 0x000fea0003800000 */
[----:B------:R-:W-:Y:S01]  /*0090*/  IABS R6, R5 ;  /* 0x0000000500067213 */ /* 0x000fe20000000000 */
[----:B------:R-:W0:Y:S01]  /*00a0*/  LDCU.64 UR4, c[0x0][0x358] ;  /* 0x00006b00ff0477ac */ /* 0x000e220008000a00 */
[----:B------:R-:W-:Y:S02]  /*00b0*/  IABS R9, R0 ;  /* 0x0000000000097213 */ /* 0x000fe40000000000 */
[----:B------:R-:W1:Y:S08]  /*00c0*/  I2F.RP R4, R6 ;  /* 0x0000000600047306 */ /* 0x000e700000209400 */
[----:B-1----:R-:W1:Y:S02]  /*00d0*/  MUFU.RCP R4, R4 ;  /* 0x0000000400047308 */ /* 0x002e640000001000 */
[----:B-1----:R-:W-:-:S06]  /*00e0*/  VIADD R2, R4, 0xffffffe ;  /* 0x0ffffffe04027836 */ /* 0x002fcc0000000000 */
[----:B------:R1:W2:Y:S02]  /*00f0*/  F2I.FTZ.U32.TRUNC.NTZ R3, R2 ;  /* 0x0000000200037305 */ /* 0x0002a4000021f000 */
[----:B-1----:R-:W-:Y:S02]  /*0100*/  HFMA2 R2, -RZ, RZ, 0, 0 ;  /* 0x00000000ff027431 */ /* 0x002fe400000001ff */
[----:B--2---:R-:W-:-:S04]  /*0110*/  IMAD.MOV R7, RZ, RZ, -R3 ;  /* 0x000000ffff077224 */ /* 0x004fc800078e0a03 */
[----:B------:R-:W-:-:S04]  /*0120*/  IMAD R7, R7, R6, RZ ;  /* 0x0000000607077224 */ /* 0x000fc800078e02ff */
[----:B------:R-:W-:Y:S01]  /*0130*/  IMAD.HI.U32 R3, R3, R7, R2 ;  /* 0x0000000703037227 */ /* 0x000fe200078e0002 */
[----:B------:R-:W-:-:S04]  /*0140*/  LOP3.LUT R2, R0, R5, RZ, 0x3c, !PT ;  /* 0x0000000500027212 */ /* 0x000fc800078e3cff */
[----:B------:R-:W-:Y:S01]  /*0150*/  ISETP.GE.AND P2, PT, R2, RZ, PT ;  /* 0x000000ff0200720c */ /* 0x000fe20003f46270 */
[----:B------:R-:W-:-:S04]  /*0160*/  IMAD.HI.U32 R7, R3, R9, RZ ;  /* 0x0000000903077227 */ /* 0x000fc800078e00ff */
[----:B------:R-:W-:-:S04]  /*0170*/  IMAD.MOV R4, RZ, RZ, -R7 ;  /* 0x000000ffff047224 */ /* 0x000fc800078e0a07 */
[----:B------:R-:W-:-:S05]  /*0180*/  IMAD R9, R6, R4, R9 ;  /* 0x0000000406097224 */ /* 0x000fca00078e0209 */
[----:B------:R-:W-:-:S13]  /*0190*/  ISETP.GT.U32.AND P1, PT, R6, R9, PT ;  /* 0x000000090600720c */ /* 0x000fda0003f24070 */
[----:B------:R-:W-:Y:S01]  /*01a0*/  @!P1 IMAD.IADD R9, R9, 0x1, -R6 ;  /* 0x0000000109099824 */ /* 0x000fe200078e0a06 */
[----:B------:R-:W-:-:S04]  /*01b0*/  @!P1 IADD3 R7, PT, PT, R7, 0x1, RZ ;  /* 0x0000000107079810 */ /* 0x000fc80007ffe0ff */
[----:B------:R-:W-:Y:S01]  /*01c0*/  ISETP.GE.U32.AND P0, PT, R9, R6, PT ;  /* 0x000000060900720c */ /* 0x000fe20003f06070 */
[----:B------:R-:W-:-:S12]  /*01d0*/  VIADD R9, R5, 0xffffffff ;  /* 0xffffffff05097836 */ /* 0x000fd80000000000 */
[----:B------:R-:W-:Y:S01]  /*01e0*/  @P0 VIADD R7, R7, 0x1 ;  /* 0x0000000107070836 */ /* 0x000fe20000000000 */
[----:B------:R-:W-:-:S03]  /*01f0*/  ISETP.NE.AND P0, PT, R5, RZ, PT ;  /* 0x000000ff0500720c */ /* 0x000fc60003f05270 */
[----:B------:R-:W-:Y:S01]  /*0200*/  IMAD.MOV.U32 R8, RZ, RZ, R7 ;  /* 0x000000ffff087224 */ /* 0x000fe200078e0007 */
[----:B------:R-:W-:-:S04]  /*0210*/  LOP3.LUT R7, RZ, R5, RZ, 0x33, !PT ;  /* 0x00000005ff077212 */ /* 0x000fc800078e33ff */
[----:B------:R-:W-:-:S04]  /*0220*/  @!P2 IADD3 R8, PT, PT, -R8, RZ, RZ ;  /* 0x000000ff0808a210 */ /* 0x000fc80007ffe1ff */
[----:B------:R-:W-:-:S04]  /*0230*/  SEL R8, R7, R8, !P0 ;  /* 0x0000000807087207 */ /* 0x000fc80004000000 */
[C---:B------:R-:W-:Y:S01]  /*0240*/  IADD3 R18, PT, PT, R8.reuse, 0x1, RZ ;  /* 0x0000000108127810 */ /* 0x040fe20007ffe0ff */
[----:B------:R-:W-:Y:S02]  /*0250*/  IMAD.MOV R4, RZ, RZ, -R8 ;  /* 0x000000ffff047224 */ /* 0x000fe400078e0a08 */
[----:B------:R-:W-:Y:S01]  /*0260*/  IMAD.IADD R2, R8, 0x1, R9 ;  /* 0x0000000108027824 */ /* 0x000fe200078e0209 */
[----:B------:R-:W-:Y:S01]  /*0270*/  IABS R16, R18 ;  /* 0x0000001200107213 */ /* 0x000fe20000000000 */
[----:B------:R-:W-:-:S03]  /*0280*/  IMAD R4, R5, R4, R0 ;  /* 0x0000000405047224 */ /* 0x000fc600078e0200 */
[----:B------:R-:W-:Y:S01]  /*0290*/  IABS R14, R2 ;  /* 0x00000002000e7213 */ /* 0x000fe20000000000 */
[C---:B------:R-:W-:Y:S01]  /*02a0*/  VIADD R17, R4.reuse, 0x1 ;  /* 0x0000000104117836 */ /* 0x040fe20000000000 */
[----:B------:R-:W-:-:S03]  /*02b0*/  IADD3 R19, PT, PT, R4, R9, RZ ;  /* 0x0000000904137210 */ /* 0x000fc60007ffe0ff */
[----:B------:R-:W-:Y:S01]  /*02c0*/  IMAD.HI.U32 R11, R3, R14, RZ ;  /* 0x0000000e030b7227 */ /* 0x000fe200078e00ff */
[----:B------:R-:W-:Y:S02]  /*02d0*/  IABS R12, R19 ;  /* 0x00000013000c7213 */ /* 0x000fe40000000000 */
[----:B------:R-:W-:Y:S02]  /*02e0*/  IABS R13, R17 ;  /* 0x00000011000d7213 */ /* 0x000fe40000000000 */
[----:B------:R-:W-:Y:S01]  /*02f0*/  IADD3 R15, PT, PT, -R11, RZ, RZ ;  /* 0x000000ff0b0f7210 */ /* 0x000fe20007ffe1ff */
[----:B------:R-:W-:-:S04]  /*0300*/  IMAD.HI.U32 R9, R3, R12, RZ ;  /* 0x0000000c03097227 */ /* 0x000fc800078e00ff */
[----:B------:R-:W-:-:S04]  /*0310*/  IMAD.HI.U32 R10, R3, R13, RZ ;  /* 0x0000000d030a7227 */ /* 0x000fc800078e00ff */
[----:B------:R-:W-:Y:S02]  /*0320*/  IMAD.MOV R9, RZ, RZ, -R9 ;  /* 0x000000ffff097224 */ /* 0x000fe400078e0a09 */
[----:B------:R-:W-:Y:S02]  /*0330*/  IMAD.MOV R10, RZ, RZ, -R10 ;  /* 0x000000ffff0a7224 */ /* 0x000fe400078e0a0a */
[C---:B------:R-:W-:Y:S02]  /*0340*/  IMAD R9, R6.reuse, R9, R12 ;  /* 0x0000000906097224 */ /* 0x040fe400078e020c */
[C---:B------:R-:W-:Y:S02]  /*0350*/  IMAD R11, R6.reuse, R10, R13 ;  /* 0x0000000a060b7224 */ /* 0x040fe400078e020d */
[----:B------:R-:W-:Y:S01]  /*0360*/  IMAD.HI.U32 R3, R3, R16, RZ ;  /* 0x0000001003037227 */ /* 0x000fe200078e00ff */
[C---:B------:R-:W-:Y:S02]  /*0370*/  ISETP.GT.U32.AND P1, PT, R6.reuse, R9, PT ;  /* 0x000000090600720c */ /* 0x040fe40003f24070 */
[----:B------:R-:W-:Y:S01]  /*0380*/  ISETP.GT.U32.AND P2, PT, R6, R11, PT ;  /* 0x0000000b0600720c */ /* 0x000fe20003f44070 */
[----:B------:R-:W-:-:S02]  /*0390*/  IMAD.MOV R3, RZ, RZ, -R3 ;  /* 0x000000ffff037224 */ /* 0x000fc400078e0a03 */
[C---:B------:R-:W-:Y:S02]  /*03a0*/  IMAD R13, R6.reuse, R15, R14 ;  /* 0x0000000f060d7224 */ /* 0x040fe400078e020e */
[----:B------:R-:W-:-:S03]  /*03b0*/  IMAD R15, R6, R3, R16 ;  /* 0x00000003060f7224 */ /* 0x000fc600078e0210 */
[C---:B------:R-:W-:Y:S02]  /*03c0*/  ISETP.GT.U32.AND P3, PT, R6.reuse, R13, PT ;  /* 0x0000000d0600720c */ /* 0x040fe40003f64070 */
[----:B------:R-:W-:Y:S01]  /*03d0*/  ISETP.GT.U32.AND P4, PT, R6, R15, PT ;  /* 0x0000000f0600720c */ /* 0x000fe20003f84070 */
[----:B------:R-:W-:Y:S02]  /*03e0*/  @!P1 IMAD.IADD R9, R9, 0x1, -R6 ;  /* 0x0000000109099824 */ /* 0x000fe400078e0a06 */
[----:B------:R-:W-:Y:S02]  /*03f0*/  @!P2 IADD3 R11, PT, PT, R11, -R6, RZ ;  /* 0x800000060b0ba210 */ /* 0x000fe40007ffe0ff */
[----:B------:R-:W-:Y:S02]  /*0400*/  ISETP.GE.AND P2, PT, R2, RZ, PT ;  /* 0x000000ff0200720c */ /* 0x000fe40003f46270 */
[C---:B------:R-:W-:Y:S01]  /*0410*/  ISETP.GT.U32.AND P6, PT, R6.reuse, R9, PT ;  /* 0x000000090600720c */ /* 0x040fe20003fc4070 */
[----:B------:R-:W1:Y:S01]  /*0420*/  LDC.64 R2, c[0x0][0x380] ;  /* 0x0000e000ff027b82 */ /* 0x000e620000000a00 */
[----:B------:R-:W-:-:S02]  /*0430*/  ISETP.GT.U32.AND P5, PT, R6, R11, PT ;  /* 0x0000000b0600720c */ /* 0x000fc40003fa4070 */
[--C-:B------:R-:W-:Y:S01]  /*0440*/  @!P3 IMAD.IADD R13, R13, 0x1, -R6.reuse ;  /* 0x000000010d0db824 */ /* 0x100fe200078e0a06 */
[----:B------:R-:W-:Y:S01]  /*0450*/  ISETP.GE.AND P3, PT, R19, RZ, PT ;  /* 0x000000ff1300720c */ /* 0x000fe20003f66270 */
[----:B------:R-:W-:-:S03]  /*0460*/  @!P4 IMAD.IADD R15, R15, 0x1, -R6 ;  /* 0x000000010f0fc824 */ /* 0x000fc600078e0a06 */
[C---:B------:R-:W-:Y:S02]  /*0470*/  ISETP.GT.U32.AND P1, PT, R6.reuse, R13, PT ;  /* 0x0000000d0600720c */ /* 0x040fe40003f24070 */
[----:B------:R-:W-:Y:S02]  /*0480*/  ISETP.GT.U32.AND P4, PT, R6, R15, PT ;  /* 0x0000000f0600720c */ /* 0x000fe40003f84070 */
[----:B------:R-:W-:Y:S02]  /*0490*/  @!P6 IADD3 R9, PT, PT, R9, -R6, RZ ;  /* 0x800000060909e210 */ /* 0x000fe40007ffe0ff */
[----:B------:R-:W-:Y:S01]  /*04a0*/  ISETP.GE.AND P6, PT, R17, RZ, PT ;  /* 0x000000ff1100720c */ /* 0x000fe20003fc6270 */
[----:B------:R-:W-:Y:S01]  /*04b0*/  @!P5 IMAD.IADD R11, R11, 0x1, -R6 ;  /* 0x000000010b0bd824 */ /* 0x000fe200078e0a06 */
[----:B------:R-:W-:Y:S01]  /*04c0*/  ISETP.GE.AND P5, PT, R18, RZ, PT ;  /* 0x000000ff1200720c */ /* 0x000fe20003fa6270 */
[----:B------:R-:W-:-:S04]  /*04d0*/  @!P3 IMAD.MOV R9, RZ, RZ, -R9 ;  /* 0x000000ffff09b224 */ /* 0x000fc800078e0a09 */
[----:B------:R-:W-:Y:S01]  /*04e0*/  @!P1 IMAD.IADD R13, R13, 0x1, -R6 ;  /* 0x000000010d0d9824 */ /* 0x000fe200078e0a06 */
[----:B------:R-:W-:Y:S02]  /*04f0*/  SEL R9, R7, R9, !P0 ;  /* 0x0000000907097207 */ /* 0x000fe40004000000 */
[----:B------:R-:W-:Y:S01]  /*0500*/  @!P4 IADD3 R15, PT, PT, R15, -R6, RZ ;  /* 0x800000060f0fc210 */ /* 0x000fe20007ffe0ff */
[----:B------:R-:W-:Y:S02]  /*0510*/  @!P2 IMAD.MOV R13, RZ, RZ, -R13 ;  /* 0x000000ffff0da224 */ /* 0x000fe400078e0a0d */
[----:B------:R-:W-:Y:S02]  /*0520*/  @!P6 IADD3 R11, PT, PT, -R11, RZ, RZ ;  /* 0x000000ff0b0be210 */ /* 0x000fe40007ffe1ff */
[----:B------:R-:W-:Y:S02]  /*0530*/  @!P5 IADD3 R15, PT, PT, -R15, RZ, RZ ;  /* 0x000000ff0f0fd210 */ /* 0x000fe40007ffe1ff */
[----:B------:R-:W-:-:S02]  /*0540*/  SEL R11, R7, R11, !P0 ;  /* 0x0000000b070b7207 */ /* 0x000fc40004000000 */
[C---:B------:R-:W-:Y:S02]  /*0550*/  SEL R13, R7.reuse, R13, !P0 ;  /* 0x0000000d070d7207 */ /* 0x040fe40004000000 */
[----:B------:R-:W-:Y:S01]  /*0560*/  SEL R15, R7, R15, !P0 ;  /* 0x0000000f070f7207 */ /* 0x000fe20004000000 */
[CC--:B------:R-:W-:Y:S02]  /*0570*/  IMAD R7, R8.reuse, R5.reuse, R9 ;  /* 0x0000000508077224 */ /* 0x0c0fe400078e0209 */
[-C--:B------:R-:W-:Y:S02]  /*0580*/  IMAD R11, R8, R5.reuse, R11 ;  /* 0x00000005080b7224 */ /* 0x080fe400078e020b */
[-CC-:B------:R-:W-:Y:S02]  /*0590*/  IMAD R13, R13, R5.reuse, R4.reuse ;  /* 0x000000050d0d7224 */ /* 0x180fe400078e0204 */
[----:B------:R-:W-:Y:S02]  /*05a0*/  IMAD R15, R15, R5, R4 ;  /* 0x000000050f0f7224 */ /* 0x000fe400078e0204 */
[----:B-1----:R-:W-:-:S04]  /*05b0*/  IMAD.WIDE R4, R7, 0x4, R2 ;  /* 0x0000000407047825 */ /* 0x002fc800078e0202 */
[--C-:B------:R-:W-:Y:S02]  /*05c0*/  IMAD.WIDE R8, R0, 0x4, R2.reuse ;  /* 0x0000000400087825 */ /* 0x100fe400078e0202 */
[----:B0-----:R-:W2:Y:S02]  /*05d0*/  LDG.E R4, desc[UR4][R4.64] ;  /* 0x0000000404047981 */ /* 0x001ea4000c1e1900 */
[--C-:B------:R-:W-:Y:S02]  /*05e0*/  IMAD.WIDE R6, R11, 0x4, R2.reuse ;  /* 0x000000040b067825 */ /* 0x100fe400078e0202 */
[----:B------:R-:W2:Y:S02]  /*05f0*/  LDG.E R9, desc[UR4][R8.64] ;  /* 0x0000000408097981 */ /* 0x000ea4000c1e1900 */
[--C-:B------:R-:W-:Y:S02]  /*0600*/  IMAD.WIDE R10, R13, 0x4, R2.reuse ;  /* 0x000000040d0a7825 */ /* 0x100fe400078e0202 */
[----:B------:R-:W2:Y:S02]  /*0610*/  LDG.E R6, desc[UR4][R6.64] ;  /* 0x0000000406067981 */ /* 0x000ea4000c1e1900 */
[----:B------:R-:W-:-:S02]  /*0620*/  IMAD.WIDE R2, R15, 0x4, R2 ;  /* 0x000000040f027825 */ /* 0x000fc400078e0202 */
[----:B------:R-:W3:Y:S04]  /*0630*/  LDG.E R10, desc[UR4][R10.64] ;  /* 0x000000040a0a7981 */ /* 0x000ee8000c1e1900 */
[----:B------:R-:W3:Y:S01]  /*0640*/  LDG.E R2, desc[UR4][R2.64] ;  /* 0x0000000402027981 */ /* 0x000ee2000c1e1900 */
[----:B--2---:R-:W-:-:S04]  /*0650*/  IADD3 R13, PT, PT, R9, R6, R4 ;  /* 0x00000006090d7210 */ /* 0x004fc80007ffe004 */
[----:B---3--:R-:W-:-:S04]  /*0660*/  IADD3 R13, PT, PT, R2, R13, R10 ;  /* 0x0000000d020d7210 */ /* 0x008fc80007ffe00a */
[----:B------:R-:W-:-:S04]  /*0670*/  IABS R12, R13 ;  /* 0x0000000d000c7213 */ /* 0x000fc80000000000 */
[----:B------:R-:W0:Y:S08]  /*0680*/  I2F.RP R8, R12 ;  /* 0x0000000c00087306 */ /* 0x000e300000209400 */
[----:B0-----:R-:W0:Y:S02]  /*0690*/  MUFU.RCP R8, R8 ;  /* 0x0000000800087308 */ /* 0x001e240000001000 */
[----:B0-----:R-:W-:-:S06]  /*06a0*/  VIADD R9, R8, 0xffffffe ;  /* 0x0ffffffe08097836 */ /* 0x001fcc0000000000 */
[----:B------:R-:W0:Y:S01]  /*06b0*/  F2I.FTZ.U32.TRUNC.NTZ R5, R9 ;  /* 0x0000000900057305 */ /* 0x000e22000021f000 */
[----:B------:R-:W-:Y:S01]  /*06c0*/  IMAD.MOV.U32 R4, RZ, RZ, RZ ;  /* 0x000000ffff047224 */ /* 0x000fe200078e00ff */
[----:B------:R-:W-:Y:S02]  /*06d0*/  IABS R2, R13 ;  /* 0x0000000d00027213 */ /* 0x000fe40000000000 */
[----:B0-----:R-:W-:-:S05]  /*06e0*/  IADD3 R7, PT, PT, RZ, -R5, RZ ;  /* 0x80000005ff077210 */ /* 0x001fca0007ffe0ff */
[----:B------:R-:W-:-:S04]  /*06f0*/  IMAD R3, R7, R12, RZ ;  /* 0x0000000c07037224 */ /* 0x000fc800078e02ff */
[----:B------:R-:W-:Y:S01]  /*0700*/  IMAD.HI.U32 R4, R5, R3, R4 ;  /* 0x0000000305047227 */ /* 0x000fe200078e0004 */
[----:B------:R-:W-:Y:S02]  /*0710*/  IADD3 R5, PT, PT, RZ, -R2, RZ ;  /* 0x80000002ff057210 */ /* 0x000fe40007ffe0ff */
[----:B------:R-:W0:Y:S03]  /*0720*/  LDC.64 R2, c[0x0][0x388] ;  /* 0x0000e200ff027b82 */ /* 0x000e260000000a00 */
[----:B------:R-:W-:-:S04]  /*0730*/  IMAD.HI.U32 R4, R4, R12, RZ ;  /* 0x0000000c04047227 */ /* 0x000fc800078e00ff */
[----:B------:R-:W-:-:S05]  /*0740*/  IMAD R5, R4, R5, R12 ;  /* 0x0000000504057224 */ /* 0x000fca00078e020c */
[----:B------:R-:W-:-:S13]  /*0750*/  ISETP.GT.U32.AND P1, PT, R12, R5, PT ;  /* 0x000000050c00720c */ /* 0x000fda0003f24070 */
[----:B------:R-:W-:-:S05]  /*0760*/  @!P1 IMAD.IADD R5, R5, 0x1, -R12 ;  /* 0x0000000105059824 */ /* 0x000fca00078e0a0c */
[-C--:B------:R-:W-:Y:S02]  /*0770*/  ISETP.GE.U32.AND P0, PT, R5, R12.reuse, PT ;  /* 0x0000000c0500720c */ /* 0x080fe40003f06070 */
[----:B------:R-:W-:Y:S02]  /*0780*/  LOP3.LUT R5, R13, R12, RZ, 0x3c, !PT ;  /* 0x0000000c0d057212 */ /* 0x000fe400078e3cff */
[----:B------:R-:W-:Y:S02]  /*0790*/  @!P1 IADD3 R4, PT, PT, R4, 0x1, RZ ;  /* 0x0000000104049810 */ /* 0x000fe40007ffe0ff */
[----:B------:R-:W-:Y:S02]  /*07a0*/  ISETP.GE.AND P2, PT, R5, RZ, PT ;  /* 0x000000ff0500720c */ /* 0x000fe40003f46270 */
[----:B------:R-:W-:-:S05]  /*07b0*/  ISETP.NE.AND P1, PT, R13, RZ, PT ;  /* 0x000000ff0d00720c */ /* 0x000fca0003f25270 */
[----:B------:R-:W-:Y:S02]  /*07c0*/  @P0 VIADD R4, R4, 0x1 ;  /* 0x0000000104040836 */ /* 0x000fe40000000000 */
[----:B0-----:R-:W-:-:S04]  /*07d0*/  IMAD.WIDE R2, R0, 0x4, R2 ;  /* 0x0000000400027825 */ /* 0x001fc800078e0202 */
[----:B------:R-:W-:Y:S02]  /*07e0*/  @!P2 IADD3 R4, PT, PT, -R4, RZ, RZ ;  /* 0x000000ff0404a210 */ /* 0x000fe40007ffe1ff */
[----:B------:R-:W-:-:S05]  /*07f0*/  @!P1 LOP3.LUT R4, RZ, R12, RZ, 0x33, !PT ;  /* 0x0000000cff049212 */ /* 0x000fca00078e33ff */
[----:B------:R-:W-:Y:S01]  /*0800*/  STG.E desc[UR4][R2.64], R4 ;  /* 0x0000000402007986 */ /* 0x000fe2000c101904 */
[----:B------:R-:W-:Y:S05]  /*0810*/  EXIT ;  /* 0x000000000000794d */ /* 0x000fea0003800000 */
.L_x_0:
[----:B------:R-:W-:-:S00]  /*0820*/  BRA `(.L_x_0) ;  /* 0xfffffffc00fc7947 */ /* 0x000fc0000383ffff */
[----:B------:R-:W-:-:S00]  /*0830*/  NOP ;  /* 0x0000000000007918 */ /* 0x000fc00000000000 */
        /* <DEDUP_REMOVED lines=12> */
.L_x_1:


//--------------------- .nv.shared.reserved.0     --------------------------
	.section	.nv.shared.reserved.0,"aw",@nobits
	.weak		__nv_reservedSMEM_offset_0_alias
	.size		__nv_reservedSMEM_offset_0_alias, 0, 64
	.other		__nv_reservedSMEM_offset_0_alias,@"STO_CUDA_RESERVED_SHARED STV_DEFAULT"
__nv_reservedSMEM_offset_0_alias:
	.zero		0
	.zero		64


//--------------------- .nv.constant0._Z9isingStepPiS_i --------------------------
	.section	.nv.constant0._Z9isingStepPiS_i,"a",@progbits
	.sectionflags	@""
	.align	4
.nv.constant0._Z9isingStepPiS_i:
	.zero		916


//--------------------- SYMBOLS --------------------------

	.type		.nv.reservedSmem.offset0,@object
	.size		.nv.reservedSmem.offset0,0x4
